//
// Generated by NVIDIA NVVM Compiler
//
// Compiler Build ID: CL-36424714
// Cuda compilation tools, release 13.0, V13.0.88
// Based on NVVM 20.0.0
//

.version 9.0
.target sm_100
.address_size 64

	// .globl	_Z4funcPfS_S_ii

.visible .entry _Z4funcPfS_S_ii(
	.param .u64 .ptr .align 1 _Z4funcPfS_S_ii_param_0,
	.param .u64 .ptr .align 1 _Z4funcPfS_S_ii_param_1,
	.param .u64 .ptr .align 1 _Z4funcPfS_S_ii_param_2,
	.param .u32 _Z4funcPfS_S_ii_param_3,
	.param .u32 _Z4funcPfS_S_ii_param_4
)
{
	.reg .pred 	%p<55>;
	.reg .b32 	%r<43>;
	.reg .b32 	%f<96>;
	.reg .b64 	%rd<47>;

	ld.param.u64 	%rd7, [_Z4funcPfS_S_ii_param_0];
	ld.param.u64 	%rd8, [_Z4funcPfS_S_ii_param_1];
	ld.param.u64 	%rd6, [_Z4funcPfS_S_ii_param_2];
	ld.param.u32 	%r28, [_Z4funcPfS_S_ii_param_3];
	ld.param.u32 	%r29, [_Z4funcPfS_S_ii_param_4];
	cvta.to.global.u64 	%rd1, %rd8;
	cvta.to.global.u64 	%rd2, %rd7;
	mov.u32 	%r30, %ctaid.x;
	mov.u32 	%r31, %ntid.x;
	mov.u32 	%r32, %tid.x;
	mad.lo.s32 	%r1, %r30, %r31, %r32;
	shr.u32 	%r33, %r28, 31;
	add.s32 	%r34, %r28, %r33;
	shr.s32 	%r35, %r34, 1;
	sub.s32 	%r2, %r1, %r35;
	setp.lt.s32 	%p1, %r28, 1;
	mov.f32 	%f75, 0f00000000;
	@%p1 bra 	$L__BB0_41;
	and.b32  	%r3, %r28, 7;
	setp.lt.u32 	%p2, %r28, 8;
	mov.f32 	%f75, 0f00000000;
	mov.b32 	%r41, 0;
	@%p2 bra 	$L__BB0_20;
	and.b32  	%r41, %r28, 2147483640;
	mov.f32 	%f75, 0f00000000;
	mov.b32 	%r39, 0;
$L__BB0_3:
	.pragma "nounroll";
	add.s32 	%r6, %r2, %r39;
	setp.lt.s32 	%p3, %r6, 0;
	setp.ge.s32 	%p4, %r6, %r29;
	mul.wide.u32 	%rd9, %r39, 4;
	add.s64 	%rd3, %rd1, %rd9;
	or.pred  	%p5, %p3, %p4;
	@%p5 bra 	$L__BB0_5;
	mul.wide.u32 	%rd10, %r6, 4;
	add.s64 	%rd11, %rd2, %rd10;
	ld.global.f32 	%f42, [%rd11];
	ld.global.f32 	%f43, [%rd3];
	fma.rn.f32 	%f75, %f42, %f43, %f75;
$L__BB0_5:
	add.s32 	%r7, %r6, 1;
	setp.lt.s32 	%p6, %r7, 0;
	setp.ge.s32 	%p7, %r7, %r29;
	or.pred  	%p8, %p6, %p7;
	@%p8 bra 	$L__BB0_7;
	mul.wide.u32 	%rd12, %r7, 4;
	add.s64 	%rd13, %rd2, %rd12;
	ld.global.f32 	%f44, [%rd13];
	ld.global.f32 	%f45, [%rd3+4];
	fma.rn.f32 	%f75, %f44, %f45, %f75;
$L__BB0_7:
	add.s32 	%r8, %r6, 2;
	setp.lt.s32 	%p9, %r8, 0;
	setp.ge.s32 	%p10, %r8, %r29;
	or.pred  	%p11, %p9, %p10;
	@%p11 bra 	$L__BB0_9;
	mul.wide.u32 	%rd14, %r8, 4;
	add.s64 	%rd15, %rd2, %rd14;
	ld.global.f32 	%f46, [%rd15];
	ld.global.f32 	%f47, [%rd3+8];
	fma.rn.f32 	%f75, %f46, %f47, %f75;
$L__BB0_9:
	add.s32 	%r9, %r6, 3;
	setp.lt.s32 	%p12, %r9, 0;
	setp.ge.s32 	%p13, %r9, %r29;
	or.pred  	%p14, %p12, %p13;
	@%p14 bra 	$L__BB0_11;
	mul.wide.u32 	%rd16, %r9, 4;
	add.s64 	%rd17, %rd2, %rd16;
	ld.global.f32 	%f48, [%rd17];
	ld.global.f32 	%f49, [%rd3+12];
	fma.rn.f32 	%f75, %f48, %f49, %f75;
$L__BB0_11:
	add.s32 	%r10, %r6, 4;
	setp.lt.s32 	%p15, %r10, 0;
	setp.ge.s32 	%p16, %r10, %r29;
	or.pred  	%p17, %p15, %p16;
	@%p17 bra 	$L__BB0_13;
	mul.wide.u32 	%rd18, %r10, 4;
	add.s64 	%rd19, %rd2, %rd18;
	ld.global.f32 	%f50, [%rd19];
	ld.global.f32 	%f51, [%rd3+16];
	fma.rn.f32 	%f75, %f50, %f51, %f75;
$L__BB0_13:
	add.s32 	%r11, %r6, 5;
	setp.lt.s32 	%p18, %r11, 0;
	setp.ge.s32 	%p19, %r11, %r29;
	or.pred  	%p20, %p18, %p19;
	@%p20 bra 	$L__BB0_15;
	mul.wide.u32 	%rd20, %r11, 4;
	add.s64 	%rd21, %rd2, %rd20;
	ld.global.f32 	%f52, [%rd21];
	ld.global.f32 	%f53, [%rd3+20];
	fma.rn.f32 	%f75, %f52, %f53, %f75;
$L__BB0_15:
	add.s32 	%r12, %r6, 6;
	setp.lt.s32 	%p21, %r12, 0;
	setp.ge.s32 	%p22, %r12, %r29;
	or.pred  	%p23, %p21, %p22;
	@%p23 bra 	$L__BB0_17;
	mul.wide.u32 	%rd22, %r12, 4;
	add.s64 	%rd23, %rd2, %rd22;
	ld.global.f32 	%f54, [%rd23];
	ld.global.f32 	%f55, [%rd3+24];
	fma.rn.f32 	%f75, %f54, %f55, %f75;
$L__BB0_17:
	add.s32 	%r13, %r6, 7;
	setp.lt.s32 	%p24, %r13, 0;
	setp.ge.s32 	%p25, %r13, %r29;
	or.pred  	%p26, %p24, %p25;
	@%p26 bra 	$L__BB0_19;
	mul.wide.u32 	%rd24, %r13, 4;
	add.s64 	%rd25, %rd2, %rd24;
	ld.global.f32 	%f56, [%rd25];
	ld.global.f32 	%f57, [%rd3+28];
	fma.rn.f32 	%f75, %f56, %f57, %f75;
$L__BB0_19:
	add.s32 	%r39, %r39, 8;
	setp.ne.s32 	%p27, %r39, %r41;
	@%p27 bra 	$L__BB0_3;
$L__BB0_20:
	setp.eq.s32 	%p28, %r3, 0;
	@%p28 bra 	$L__BB0_41;
	and.b32  	%r16, %r28, 3;
	setp.lt.u32 	%p29, %r3, 4;
	@%p29 bra 	$L__BB0_31;
	add.s32 	%r17, %r2, %r41;
	setp.lt.s32 	%p30, %r17, 0;
	setp.ge.s32 	%p31, %r17, %r29;
	mul.wide.u32 	%rd26, %r41, 4;
	add.s64 	%rd4, %rd1, %rd26;
	or.pred  	%p32, %p30, %p31;
	@%p32 bra 	$L__BB0_24;
	mul.wide.u32 	%rd27, %r17, 4;
	add.s64 	%rd28, %rd2, %rd27;
	ld.global.f32 	%f59, [%rd28];
	ld.global.f32 	%f60, [%rd4];
	fma.rn.f32 	%f75, %f59, %f60, %f75;
$L__BB0_24:
	add.s32 	%r18, %r17, 1;
	setp.lt.s32 	%p33, %r18, 0;
	setp.ge.s32 	%p34, %r18, %r29;
	or.pred  	%p35, %p33, %p34;
	@%p35 bra 	$L__BB0_26;
	mul.wide.u32 	%rd29, %r18, 4;
	add.s64 	%rd30, %rd2, %rd29;
	ld.global.f32 	%f61, [%rd30];
	ld.global.f32 	%f62, [%rd4+4];
	fma.rn.f32 	%f75, %f61, %f62, %f75;
$L__BB0_26:
	add.s32 	%r19, %r17, 2;
	setp.lt.s32 	%p36, %r19, 0;
	setp.ge.s32 	%p37, %r19, %r29;
	or.pred  	%p38, %p36, %p37;
	@%p38 bra 	$L__BB0_28;
	mul.wide.u32 	%rd31, %r19, 4;
	add.s64 	%rd32, %rd2, %rd31;
	ld.global.f32 	%f63, [%rd32];
	ld.global.f32 	%f64, [%rd4+8];
	fma.rn.f32 	%f75, %f63, %f64, %f75;
$L__BB0_28:
	add.s32 	%r20, %r17, 3;
	setp.lt.s32 	%p39, %r20, 0;
	setp.ge.s32 	%p40, %r20, %r29;
	or.pred  	%p41, %p39, %p40;
	@%p41 bra 	$L__BB0_30;
	mul.wide.u32 	%rd33, %r20, 4;
	add.s64 	%rd34, %rd2, %rd33;
	ld.global.f32 	%f65, [%rd34];
	ld.global.f32 	%f66, [%rd4+12];
	fma.rn.f32 	%f75, %f65, %f66, %f75;
$L__BB0_30:
	add.s32 	%r41, %r41, 4;
$L__BB0_31:
	setp.eq.s32 	%p42, %r16, 0;
	@%p42 bra 	$L__BB0_41;
	setp.eq.s32 	%p43, %r16, 1;
	@%p43 bra 	$L__BB0_38;
	add.s32 	%r23, %r2, %r41;
	setp.lt.s32 	%p44, %r23, 0;
	setp.ge.s32 	%p45, %r23, %r29;
	mul.wide.u32 	%rd35, %r41, 4;
	add.s64 	%rd5, %rd1, %rd35;
	or.pred  	%p46, %p44, %p45;
	@%p46 bra 	$L__BB0_35;
	mul.wide.u32 	%rd36, %r23, 4;
	add.s64 	%rd37, %rd2, %rd36;
	ld.global.f32 	%f68, [%rd37];
	ld.global.f32 	%f69, [%rd5];
	fma.rn.f32 	%f75, %f68, %f69, %f75;
$L__BB0_35:
	add.s32 	%r24, %r23, 1;
	setp.lt.s32 	%p47, %r24, 0;
	setp.ge.s32 	%p48, %r24, %r29;
	or.pred  	%p49, %p47, %p48;
	@%p49 bra 	$L__BB0_37;
	mul.wide.u32 	%rd38, %r24, 4;
	add.s64 	%rd39, %rd2, %rd38;
	ld.global.f32 	%f70, [%rd39];
	ld.global.f32 	%f71, [%rd5+4];
	fma.rn.f32 	%f75, %f70, %f71, %f75;
$L__BB0_37:
	add.s32 	%r41, %r41, 2;
$L__BB0_38:
	and.b32  	%r38, %r28, 1;
	setp.eq.b32 	%p50, %r38, 1;
	not.pred 	%p51, %p50;
	@%p51 bra 	$L__BB0_41;
	add.s32 	%r27, %r2, %r41;
	setp.lt.s32 	%p52, %r27, 0;
	setp.ge.s32 	%p53, %r27, %r29;
	or.pred  	%p54, %p52, %p53;
	@%p54 bra 	$L__BB0_41;
	mul.wide.u32 	%rd40, %r27, 4;
	add.s64 	%rd41, %rd2, %rd40;
	ld.global.f32 	%f72, [%rd41];
	mul.wide.u32 	%rd42, %r41, 4;
	add.s64 	%rd43, %rd1, %rd42;
	ld.global.f32 	%f73, [%rd43];
	fma.rn.f32 	%f75, %f72, %f73, %f75;
$L__BB0_41:
	cvta.to.global.u64 	%rd44, %rd6;
	mul.wide.s32 	%rd45, %r1, 4;
	add.s64 	%rd46, %rd44, %rd45;
	st.global.f32 	[%rd46], %f75;
	ret;

}


// ===== COMPILED SASS (sm_100) =====

	.target	sm_100

	.elftype	@"ET_EXEC"


//--------------------- .note.nv.tkinfo           --------------------------
	.section	.note.nv.tkinfo,"",@"SHT_NOTE"
	.sectionflags	@"SHF_NOTE_NV_TKINFO"
	.tkinfo
        /*0018*/ 	.word	0x00000002
        /*0030*/ 	.string	""
        /*0030*/ 	.string	"ptxas"
        /*0030*/ 	.string	"Cuda compilation tools, release 13.0, V13.0.88"
        /*0030*/ 	.string	"Build cuda_13.0.r13.0/compiler.36424714_0"
        /*0030*/ 	.string	"-arch sm_100 -m 64 "



//--------------------- .note.nv.cuinfo           --------------------------
	.section	.note.nv.cuinfo,"",@"SHT_NOTE"
	.sectionflags	@"SHF_NOTE_NV_CUINFO"
        /*0018*/ 	.short	0x0002
        /*001a*/ 	.short	0x0064
        /*001c*/ 	.short	0x0082
	.zero		2


//--------------------- .nv.info                  --------------------------
	.section	.nv.info,"",@"SHT_CUDA_INFO"
	.align	4


	//----- nvinfo : EIATTR_REGCOUNT
	.align		4
        /*0000*/ 	.byte	0x04, 0x2f
        /*0002*/ 	.short	(.L_1 - .L_0)
	.align		4
.L_0:
        /*0004*/ 	.word	index@(_Z4funcPfS_S_ii)
        /*0008*/ 	.word	0x00000020


	//----- nvinfo : EIATTR_FRAME_SIZE
	.align		4
.L_1:
        /*000c*/ 	.byte	0x04, 0x11
        /*000e*/ 	.short	(.L_3 - .L_2)
	.align		4
.L_2:
        /*0010*/ 	.word	index@(_Z4funcPfS_S_ii)
        /*0014*/ 	.word	0x00000000


	//----- nvinfo : EIATTR_MIN_STACK_SIZE
	.align		4
.L_3:
        /*0018*/ 	.byte	0x04, 0x12
        /*001a*/ 	.short	(.L_5 - .L_4)
	.align		4
.L_4:
        /*001c*/ 	.word	index@(_Z4funcPfS_S_ii)
        /*0020*/ 	.word	0x00000000
.L_5:


//--------------------- .nv.compat                --------------------------
	.section	.nv.compat,"",@"SHT_CUDA_COMPAT_INFO"
	.align	4
        /*0000*/ 	.byte	0x02, 0x09, 0x00, 0x00, 0x02, 0x02, 0x01, 0x00, 0x02, 0x05, 0x05, 0x00, 0x03, 0x07, 0x01, 0x01
        /*0010*/ 	.byte	0x02, 0x03, 0x00, 0x00, 0x02, 0x06, 0x01, 0x00, 0x04, 0x0b, 0x08, 0x00, 0x09, 0x00, 0x00, 0x00
        /*0020*/ 	.byte	0x00, 0x00, 0x00, 0x00


//--------------------- .nv.info._Z4funcPfS_S_ii  --------------------------
	.section	.nv.info._Z4funcPfS_S_ii,"",@"SHT_CUDA_INFO"
	.sectionflags	@""
	.align	4


	//----- nvinfo : EIATTR_CUDA_API_VERSION
	.align		4
        /*0000*/ 	.byte	0x04, 0x37
        /*0002*/ 	.short	(.L_7 - .L_6)
.L_6:
        /*0004*/ 	.word	0x00000082


	//----- nvinfo : EIATTR_KPARAM_INFO
	.align		4
.L_7:
        /*0008*/ 	.byte	0x04, 0x17
        /*000a*/ 	.short	(.L_9 - .L_8)
.L_8:
        /*000c*/ 	.word	0x00000000
        /*0010*/ 	.short	0x0004
        /*0012*/ 	.short	0x001c
        /*0014*/ 	.byte	0x00, 0xf0, 0x11, 0x00


	//----- nvinfo : EIATTR_KPARAM_INFO
	.align		4
.L_9:
        /*0018*/ 	.byte	0x04, 0x17
        /*001a*/ 	.short	(.L_11 - .L_10)
.L_10:
        /*001c*/ 	.word	0x00000000
        /*0020*/ 	.short	0x0003
        /*0022*/ 	.short	0x0018
        /*0024*/ 	.byte	0x00, 0xf0, 0x11, 0x00


	//----- nvinfo : EIATTR_KPARAM_INFO
	.align		4
.L_11:
        /*0028*/ 	.byte	0x04, 0x17
        /*002a*/ 	.short	(.L_13 - .L_12)
.L_12:
        /*002c*/ 	.word	0x00000000
        /*0030*/ 	.short	0x0002
        /*0032*/ 	.short	0x0010
        /*0034*/ 	.byte	0x00, 0xf5, 0x21, 0x00


	//----- nvinfo : EIATTR_KPARAM_INFO
	.align		4
.L_13:
        /*0038*/ 	.byte	0x04, 0x17
        /*003a*/ 	.short	(.L_15 - .L_14)
.L_14:
        /*003c*/ 	.word	0x00000000
        /*0040*/ 	.short	0x0001
        /*0042*/ 	.short	0x0008
        /*0044*/ 	.byte	0x00, 0xf5, 0x21, 0x00


	//----- nvinfo : EIATTR_KPARAM_INFO
	.align		4
.L_15:
        /*0048*/ 	.byte	0x04, 0x17
        /*004a*/ 	.short	(.L_17 - .L_16)
.L_16:
        /*004c*/ 	.word	0x00000000
        /*0050*/ 	.short	0x0000
        /*0052*/ 	.short	0x0000
        /*0054*/ 	.byte	0x00, 0xf5, 0x21, 0x00


	//----- nvinfo : EIATTR_SPARSE_MMA_MASK
	.align		4
.L_17:
        /*0058*/ 	.byte	0x03, 0x50
        /*005a*/ 	.short	0x0000


	//----- nvinfo : EIATTR_MAXREG_COUNT
	.align		4
        /*005c*/ 	.byte	0x03, 0x1b
        /*005e*/ 	.short	0x00ff


	//----- nvinfo : EIATTR_MERCURY_ISA_VERSION
	.align		4
        /*0060*/ 	.byte	0x03, 0x5f
        /*0062*/ 	.short	0x0101


	//----- nvinfo : EIATTR_VRC_CTA_INIT_COUNT
	.align		4
        /*0064*/ 	.byte	0x02, 0x4a
	.zero		1
	.zero		1


	//----- nvinfo : EIATTR_EXIT_INSTR_OFFSETS
	.align		4
        /*0068*/ 	.byte	0x04, 0x1c
        /*006a*/ 	.short	(.L_19 - .L_18)


	//   ....[0]....
.L_18:
        /*006c*/ 	.word	0x00000b20


	//----- nvinfo : EIATTR_CRS_STACK_SIZE
	.align		4
.L_19:
        /*0070*/ 	.byte	0x04, 0x1e
        /*0072*/ 	.short	(.L_21 - .L_20)
.L_20:
        /*0074*/ 	.word	0x00000000


	//----- nvinfo : EIATTR_CBANK_PARAM_SIZE
	.align		4
.L_21:
        /*0078*/ 	.byte	0x03, 0x19
        /*007a*/ 	.short	0x0020


	//----- nvinfo : EIATTR_PARAM_CBANK
	.align		4
        /*007c*/ 	.byte	0x04, 0x0a
        /*007e*/ 	.short	(.L_23 - .L_22)
	.align		4
.L_22:
        /*0080*/ 	.word	index@(.nv.constant0._Z4funcPfS_S_ii)
        /*0084*/ 	.short	0x0380
        /*0086*/ 	.short	0x0020


	//----- nvinfo : EIATTR_SW_WAR
	.align		4
.L_23:
        /*0088*/ 	.byte	0x04, 0x36
        /*008a*/ 	.short	(.L_25 - .L_24)
.L_24:
        /*008c*/ 	.word	0x00000008
.L_25:


//--------------------- .nv.callgraph             --------------------------
	.section	.nv.callgraph,"",@"SHT_CUDA_CALLGRAPH"
	.align	4
	.sectionentsize	8
	.align		4
        /*0000*/ 	.word	0x00000000
	.align		4
        /*0004*/ 	.word	0xffffffff
	.align		4
        /*0008*/ 	.word	0x00000000
	.align		4
        /*000c*/ 	.word	0xfffffffe
	.align		4
        /*0010*/ 	.word	0x00000000
	.align		4
        /*0014*/ 	.word	0xfffffffd
	.align		4
        /*0018*/ 	.word	0x00000000
	.align		4
        /*001c*/ 	.word	0xfffffffc


//--------------------- .text._Z4funcPfS_S_ii     --------------------------
	.section	.text._Z4funcPfS_S_ii,"ax",@progbits
	.align	128
        .global         _Z4funcPfS_S_ii
        .type           _Z4funcPfS_S_ii,@function
        .size           _Z4funcPfS_S_ii,(.L_x_7 - _Z4funcPfS_S_ii)
        .other          _Z4funcPfS_S_ii,@"STO_CUDA_ENTRY STV_DEFAULT"
_Z4funcPfS_S_ii:
.text._Z4funcPfS_S_ii:
[----:B------:R-:W-:Y:S01]  /*0000*/  LDC R1, c[0x0][0x37c] ;  /* 0x0000df00ff017b82 */ /* 0x000fe20000000800 */
[----:B------:R-:W0:Y:S01]  /*0010*/  S2R R3, SR_TID.X ;  /* 0x0000000000037919 */ /* 0x000e220000002100 */
[----:B------:R-:W1:Y:S06]  /*0020*/  LDCU UR5, c[0x0][0x398] ;  /* 0x00007300ff0577ac */ /* 0x000e6c0008000800 */
[----:B------:R-:W0:Y:S01]  /*0030*/  S2UR UR4, SR_CTAID.X ;  /* 0x00000000000479c3 */ /* 0x000e220000002500 */
[----:B------:R-:W-:Y:S01]  /*0040*/  HFMA2 R0, -RZ, RZ, 0, 0 ;  /* 0x00000000ff007431 */ /* 0x000fe200000001ff */
[----:B------:R-:W2:Y:S06]  /*0050*/  LDCU.64 UR8, c[0x0][0x358] ;  /* 0x00006b00ff0877ac */ /* 0x000eac0008000a00 */
[----:B------:R-:W0:Y:S01]  /*0060*/  LDC R2, c[0x0][0x360] ;  /* 0x0000d800ff027b82 */ /* 0x000e220000000800 */
[----:B-1----:R-:W-:Y:S01]  /*0070*/  UISETP.GE.AND UP0, UPT, UR5, 0x1, UPT ;  /* 0x000000010500788c */ /* 0x002fe2000bf06270 */
[----:B0-----:R-:W-:-:S08]  /*0080*/  IMAD R2, R2, UR4, R3 ;  /* 0x0000000402027c24 */ /* 0x001fd0000f8e0203 */
[----:B--2---:R-:W-:Y:S05]  /*0090*/  BRA.U !UP0, `(.L_x_0) ;  /* 0x0000000908947547 */ /* 0x004fea000b800000 */
[----:B------:R-:W-:Y:S01]  /*00a0*/  UISETP.GE.U32.AND UP0, UPT, UR5, 0x8, UPT ;  /* 0x000000080500788c */ /* 0x000fe2000bf06070 */
[----:B------:R-:W-:Y:S01]  /*00b0*/  IMAD.MOV.U32 R0, RZ, RZ, RZ ;  /* 0x000000ffff007224 */ /* 0x000fe200078e00ff */
[----:B------:R-:W-:Y:S01]  /*00c0*/  ULEA.HI UR4, UR5, UR5, URZ, 0x1 ;  /* 0x0000000505047291 */ /* 0x000fe2000f8f08ff */
[----:B------:R-:W-:Y:S01]  /*00d0*/  MOV R3, RZ ;  /* 0x000000ff00037202 */ /* 0x000fe20000000f00 */
[----:B------:R-:W-:Y:S02]  /*00e0*/  ULOP3.LUT UR6, UR5, 0x7, URZ, 0xc0, !UPT ;  /* 0x0000000705067892 */ /* 0x000fe4000f8ec0ff */
[----:B------:R-:W-:Y:S02]  /*00f0*/  USHF.R.S32.HI UR4, URZ, 0x1, UR4 ;  /* 0x00000001ff047899 */ /* 0x000fe40008011404 */
[----:B------:R-:W-:-:S04]  /*0100*/  UISETP.NE.AND UP1, UPT, UR6, URZ, UPT ;  /* 0x000000ff0600728c */ /* 0x000fc8000bf25270 */
[----:B------:R-:W-:Y:S01]  /*0110*/  VIADD R4, R2, -UR4 ;  /* 0x8000000402047c36 */ /* 0x000fe20008000000 */
[----:B------:R-:W-:Y:S06]  /*0120*/  BRA.U !UP0, `(.L_x_1) ;  /* 0x0000000508287547 */ /* 0x000fec000b800000 */
[----:B------:R-:W-:Y:S01]  /*0130*/  ULOP3.LUT UR4, UR5, 0x7ffffff8, URZ, 0xc0, !UPT ;  /* 0x7ffffff805047892 */ /* 0x000fe2000f8ec0ff */
[----:B------:R-:W-:Y:S01]  /*0140*/  MOV R0, RZ ;  /* 0x000000ff00007202 */ /* 0x000fe20000000f00 */
[----:B------:R-:W-:Y:S01]  /*0150*/  IMAD.MOV.U32 R7, RZ, RZ, RZ ;  /* 0x000000ffff077224 */ /* 0x000fe200078e00ff */
[----:B------:R-:W0:Y:S03]  /*0160*/  LDCU UR7, c[0x0][0x39c] ;  /* 0x00007380ff0777ac */ /* 0x000e260008000800 */
[----:B------:R-:W-:-:S07]  /*0170*/  MOV R3, UR4 ;  /* 0x0000000400037c02 */ /* 0x000fce0008000f00 */
.L_x_2:
[----:B------:R-:W-:Y:S01]  /*0180*/  IMAD.IADD R29, R4, 0x1, R7 ;  /* 0x00000001041d7824 */ /* 0x000fe200078e0207 */
[----:B------:R-:W1:Y:S04]  /*0190*/  LDC.64 R14, c[0x0][0x388] ;  /* 0x0000e200ff0e7b82 */ /* 0x000e680000000a00 */
[----:B0-----:R-:W-:-:S04]  /*01a0*/  ISETP.GE.AND P4, PT, R29, UR7, PT ;  /* 0x000000071d007c0c */ /* 0x001fc8000bf86270 */
[----:B------:R-:W-:-:S13]  /*01b0*/  ISETP.LT.OR P4, PT, R29, RZ, P4 ;  /* 0x000000ff1d00720c */ /* 0x000fda0002781670 */
[----:B------:R-:W0:Y:S01]  /*01c0*/  @!P4 LDC.64 R8, c[0x0][0x380] ;  /* 0x0000e000ff08cb82 */ /* 0x000e220000000a00 */
[----:B-1----:R-:W-:-:S05]  /*01d0*/  IMAD.WIDE.U32 R14, R7, 0x4, R14 ;  /* 0x00000004070e7825 */ /* 0x002fca00078e000e */
[----:B------:R-:W2:Y:S01]  /*01e0*/  @!P4 LDG.E R10, desc[UR8][R14.64] ;  /* 0x000000080e0ac981 */ /* 0x000ea2000c1e1900 */
[----:B0-----:R-:W-:-:S06]  /*01f0*/  @!P4 IMAD.WIDE.U32 R8, R29, 0x4, R8 ;  /* 0x000000041d08c825 */ /* 0x001fcc00078e0008 */
[----:B------:R-:W2:Y:S01]  /*0200*/  @!P4 LDG.E R9, desc[UR8][R8.64] ;  /* 0x000000080809c981 */ /* 0x000ea2000c1e1900 */
[----:B------:R-:W-:-:S04]  /*0210*/  IADD3 R19, PT, PT, R29, 0x1, RZ ;  /* 0x000000011d137810 */ /* 0x000fc80007ffe0ff */
[----:B------:R-:W-:Y:S01]  /*0220*/  ISETP.GE.AND P0, PT, R19, UR7, PT ;  /* 0x0000000713007c0c */ /* 0x000fe2000bf06270 */
[----:B------:R-:W-:-:S03]  /*0230*/  VIADD R24, R29, 0x2 ;  /* 0x000000021d187836 */ /* 0x000fc60000000000 */
[----:B------:R-:W-:Y:S02]  /*0240*/  ISETP.LT.OR P0, PT, R19, RZ, P0 ;  /* 0x000000ff1300720c */ /* 0x000fe40000701670 */
[C---:B------:R-:W-:Y:S02]  /*0250*/  IADD3 R25, PT, PT, R29.reuse, 0x3, RZ ;  /* 0x000000031d197810 */ /* 0x040fe40007ffe0ff */
[C---:B------:R-:W-:Y:S01]  /*0260*/  ISETP.GE.AND P3, PT, R24.reuse, UR7, PT ;  /* 0x0000000718007c0c */ /* 0x040fe2000bf66270 */
[----:B------:R-:W-:Y:S01]  /*0270*/  VIADD R5, R29, 0x4 ;  /* 0x000000041d057836 */ /* 0x000fe20000000000 */
[C---:B------:R-:W-:Y:S02]  /*0280*/  ISETP.GE.AND P2, PT, R25.reuse, UR7, PT ;  /* 0x0000000719007c0c */ /* 0x040fe4000bf46270 */
[----:B------:R-:W-:Y:S02]  /*0290*/  ISETP.LT.OR P3, PT, R24, RZ, P3 ;  /* 0x000000ff1800720c */ /* 0x000fe40001f61670 */
[----:B------:R-:W-:-:S02]  /*02a0*/  ISETP.LT.OR P2, PT, R25, RZ, P2 ;  /* 0x000000ff1900720c */ /* 0x000fc40001741670 */
[----:B------:R-:W-:Y:S01]  /*02b0*/  IADD3 R6, PT, PT, R29, 0x5, RZ ;  /* 0x000000051d067810 */ /* 0x000fe20007ffe0ff */
[----:B------:R-:W0:Y:S01]  /*02c0*/  @!P0 LDC.64 R22, c[0x0][0x380] ;  /* 0x0000e000ff168b82 */ /* 0x000e220000000a00 */
[----:B------:R-:W-:Y:S01]  /*02d0*/  ISETP.GE.AND P1, PT, R5, UR7, PT ;  /* 0x0000000705007c0c */ /* 0x000fe2000bf26270 */
[----:B------:R-:W-:Y:S01]  /*02e0*/  VIADD R27, R29, 0x6 ;  /* 0x000000061d1b7836 */ /* 0x000fe20000000000 */
[C---:B------:R-:W-:Y:S02]  /*02f0*/  ISETP.GE.AND P5, PT, R6.reuse, UR7, PT ;  /* 0x0000000706007c0c */ /* 0x040fe4000bfa6270 */
[----:B------:R-:W-:Y:S02]  /*0300*/  ISETP.LT.OR P1, PT, R5, RZ, P1 ;  /* 0x000000ff0500720c */ /* 0x000fe40000f21670 */
[----:B------:R-:W-:Y:S01]  /*0310*/  IADD3 R29, PT, PT, R29, 0x7, RZ ;  /* 0x000000071d1d7810 */ /* 0x000fe20007ffe0ff */
[----:B------:R-:W1:Y:S01]  /*0320*/  @!P3 LDC.64 R12, c[0x0][0x380] ;  /* 0x0000e000ff0cbb82 */ /* 0x000e620000000a00 */
[----:B------:R-:W-:-:S02]  /*0330*/  ISETP.LT.OR P5, PT, R6, RZ, P5 ;  /* 0x000000ff0600720c */ /* 0x000fc40002fa1670 */
[----:B------:R-:W-:-:S04]  /*0340*/  ISETP.GE.AND P6, PT, R29, UR7, PT ;  /* 0x000000071d007c0c */ /* 0x000fc8000bfc6270 */
[----:B------:R-:W-:-:S07]  /*0350*/  ISETP.LT.OR P6, PT, R29, RZ, P6 ;  /* 0x000000ff1d00720c */ /* 0x000fce00037c1670 */
[----:B------:R-:W3:Y:S01]  /*0360*/  @!P5 LDC.64 R16, c[0x0][0x380] ;  /* 0x0000e000ff10db82 */ /* 0x000ee20000000a00 */
[----:B0-----:R-:W-:-:S07]  /*0370*/  @!P0 IMAD.WIDE.U32 R22, R19, 0x4, R22 ;  /* 0x0000000413168825 */ /* 0x001fce00078e0016 */
[----:B------:R-:W0:Y:S01]  /*0380*/  @!P6 LDC.64 R20, c[0x0][0x380] ;  /* 0x0000e000ff14eb82 */ /* 0x000e220000000a00 */
[----:B------:R-:W4:Y:S01]  /*0390*/  @!P0 LDG.E R23, desc[UR8][R22.64] ;  /* 0x0000000816178981 */ /* 0x000f22000c1e1900 */
[----:B-1----:R-:W-:-:S03]  /*03a0*/  @!P3 IMAD.WIDE.U32 R12, R24, 0x4, R12 ;  /* 0x00000004180cb825 */ /* 0x002fc600078e000c */
[----:B------:R-:W4:Y:S04]  /*03b0*/  @!P0 LDG.E R24, desc[UR8][R14.64+0x4] ;  /* 0x000004080e188981 */ /* 0x000f28000c1e1900 */
[----:B------:R-:W5:Y:S04]  /*03c0*/  @!P3 LDG.E R13, desc[UR8][R12.64] ;  /* 0x000000080c0db981 */ /* 0x000f68000c1e1900 */
[----:B------:R-:W5:Y:S01]  /*03d0*/  @!P5 LDG.E R22, desc[UR8][R14.64+0x14] ;  /* 0x000014080e16d981 */ /* 0x000f62000c1e1900 */
[----:B---3--:R-:W-:-:S03]  /*03e0*/  @!P5 IMAD.WIDE.U32 R16, R6, 0x4, R16 ;  /* 0x000000040610d825 */ /* 0x008fc600078e0010 */
[----:B------:R-:W3:Y:S04]  /*03f0*/  @!P1 LDG.E R6, desc[UR8][R14.64+0x10] ;  /* 0x000010080e069981 */ /* 0x000ee8000c1e1900 */
[----:B------:R-:W3:Y:S01]  /*0400*/  @!P5 LDG.E R17, desc[UR8][R16.64] ;  /* 0x000000081011d981 */ /* 0x000ee2000c1e1900 */
[----:B0-----:R-:W-:-:S06]  /*0410*/  @!P6 IMAD.WIDE.U32 R20, R29, 0x4, R20 ;  /* 0x000000041d14e825 */ /* 0x001fcc00078e0014 */
[----:B------:R-:W3:Y:S01]  /*0420*/  @!P6 LDG.E R21, desc[UR8][R20.64] ;  /* 0x000000081415e981 */ /* 0x000ee2000c1e1900 */
[----:B--2---:R-:W-:Y:S01]  /*0430*/  @!P4 FFMA R0, R9, R10, R0 ;  /* 0x0000000a0900c223 */ /* 0x004fe20000000000 */
[C---:B------:R-:W-:Y:S01]  /*0440*/  ISETP.GE.AND P4, PT, R27.reuse, UR7, PT ;  /* 0x000000071b007c0c */ /* 0x040fe2000bf86270 */
[----:B------:R-:W0:Y:S03]  /*0450*/  @!P2 LDC.64 R10, c[0x0][0x380] ;  /* 0x0000e000ff0aab82 */ /* 0x000e260000000a00 */
[----:B------:R-:W-:-:S05]  /*0460*/  ISETP.LT.OR P4, PT, R27, RZ, P4 ;  /* 0x000000ff1b00720c */ /* 0x000fca0002781670 */
[----:B------:R-:W1:Y:S08]  /*0470*/  @!P1 LDC.64 R8, c[0x0][0x380] ;  /* 0x0000e000ff089b82 */ /* 0x000e700000000a00 */
[----:B------:R-:W2:Y:S01]  /*0480*/  @!P4 LDC.64 R18, c[0x0][0x380] ;  /* 0x0000e000ff12cb82 */ /* 0x000ea20000000a00 */
[----:B------:R-:W3:Y:S01]  /*0490*/  @!P4 LDG.E R12, desc[UR8][R14.64+0x18] ;  /* 0x000018080e0cc981 */ /* 0x000ee2000c1e1900 */
[----:B0-----:R-:W-:-:S03]  /*04a0*/  @!P2 IMAD.WIDE.U32 R10, R25, 0x4, R10 ;  /* 0x00000004190aa825 */ /* 0x001fc600078e000a */
[----:B------:R-:W5:Y:S04]  /*04b0*/  @!P3 LDG.E R25, desc[UR8][R14.64+0x8] ;  /* 0x000008080e19b981 */ /* 0x000f68000c1e1900 */
[----:B------:R-:W3:Y:S01]  /*04c0*/  @!P2 LDG.E R11, desc[UR8][R10.64] ;  /* 0x000000080a0ba981 */ /* 0x000ee2000c1e1900 */
[----:B-1----:R-:W-:-:S03]  /*04d0*/  @!P1 IMAD.WIDE.U32 R8, R5, 0x4, R8 ;  /* 0x0000000405089825 */ /* 0x002fc600078e0008 */
[----:B------:R-:W3:Y:S04]  /*04e0*/  @!P2 LDG.E R5, desc[UR8][R14.64+0xc] ;  /* 0x00000c080e05a981 */ /* 0x000ee8000c1e1900 */
[----:B------:R-:W3:Y:S01]  /*04f0*/  @!P1 LDG.E R9, desc[UR8][R8.64] ;  /* 0x0000000808099981 */ /* 0x000ee2000c1e1900 */
[----:B--2---:R-:W-:-:S03]  /*0500*/  @!P4 IMAD.WIDE.U32 R18, R27, 0x4, R18 ;  /* 0x000000041b12c825 */ /* 0x004fc600078e0012 */
[----:B------:R-:W2:Y:S04]  /*0510*/  @!P6 LDG.E R10, desc[UR8][R14.64+0x1c] ;  /* 0x00001c080e0ae981 */ /* 0x000ea8000c1e1900 */
[----:B------:R-:W2:Y:S01]  /*0520*/  @!P4 LDG.E R19, desc[UR8][R18.64] ;  /* 0x000000081213c981 */ /* 0x000ea2000c1e1900 */
[----:B------:R-:W-:Y:S01]  /*0530*/  IADD3 R7, PT, PT, R7, 0x8, RZ ;  /* 0x0000000807077810 */ /* 0x000fe20007ffe0ff */
[----:B----4-:R-:W-:-:S03]  /*0540*/  @!P0 FFMA R0, R23, R24, R0 ;  /* 0x0000001817008223 */ /* 0x010fc60000000000 */
[----:B------:R-:W-:Y:S01]  /*0550*/  ISETP.NE.AND P0, PT, R7, R3, PT ;  /* 0x000000030700720c */ /* 0x000fe20003f05270 */
[----:B-----5:R-:W-:-:S04]  /*0560*/  @!P3 FFMA R0, R13, R25, R0 ;  /* 0x000000190d00b223 */ /* 0x020fc80000000000 */
[----:B---3--:R-:W-:-:S04]  /*0570*/  @!P2 FFMA R0, R11, R5, R0 ;  /* 0x000000050b00a223 */ /* 0x008fc80000000000 */
[----:B------:R-:W-:-:S04]  /*0580*/  @!P1 FFMA R0, R9, R6, R0 ;  /* 0x0000000609009223 */ /* 0x000fc80000000000 */
[----:B------:R-:W-:-:S04]  /*0590*/  @!P5 FFMA R0, R17, R22, R0 ;  /* 0x000000161100d223 */ /* 0x000fc80000000000 */
[----:B--2---:R-:W-:-:S04]  /*05a0*/  @!P4 FFMA R0, R19, R12, R0 ;  /* 0x0000000c1300c223 */ /* 0x004fc80000000000 */
[----:B------:R-:W-:Y:S01]  /*05b0*/  @!P6 FFMA R0, R21, R10, R0 ;  /* 0x0000000a1500e223 */ /* 0x000fe20000000000 */
[----:B------:R-:W-:Y:S06]  /*05c0*/  @P0 BRA `(.L_x_2) ;  /* 0xfffffff800ec0947 */ /* 0x000fec000383ffff */
.L_x_1:
[----:B------:R-:W-:Y:S05]  /*05d0*/  BRA.U !UP1, `(.L_x_0) ;  /* 0x0000000509447547 */ /* 0x000fea000b800000 */
[----:B------:R-:W0:Y:S01]  /*05e0*/  LDCU UR4, c[0x0][0x398] ;  /* 0x00007300ff0477ac */ /* 0x000e220008000800 */
[----:B------:R-:W-:Y:S02]  /*05f0*/  UISETP.GE.U32.AND UP0, UPT, UR6, 0x4, UPT ;  /* 0x000000040600788c */ /* 0x000fe4000bf06070 */
[----:B0-----:R-:W-:-:S04]  /*0600*/  ULOP3.LUT UR5, UR4, 0x3, URZ, 0xc0, !UPT ;  /* 0x0000000304057892 */ /* 0x001fc8000f8ec0ff */
[----:B------:R-:W-:-:S03]  /*0610*/  UISETP.NE.AND UP1, UPT, UR5, URZ, UPT ;  /* 0x000000ff0500728c */ /* 0x000fc6000bf25270 */
[----:B------:R-:W-:Y:S08]  /*0620*/  BRA.U !UP0, `(.L_x_3) ;  /* 0x0000000108907547 */ /* 0x000ff0000b800000 */
[----:B------:R-:W0:Y:S01]  /*0630*/  LDCU UR6, c[0x0][0x39c] ;  /* 0x00007380ff0677ac */ /* 0x000e220008000800 */
[----:B------:R-:W-:Y:S01]  /*0640*/  IMAD.IADD R17, R4, 0x1, R3 ;  /* 0x0000000104117824 */ /* 0x000fe200078e0203 */
[----:B------:R-:W1:Y:S03]  /*0650*/  LDC.64 R8, c[0x0][0x388] ;  /* 0x0000e200ff087b82 */ /* 0x000e660000000a00 */
[C---:B------:R-:W-:Y:S01]  /*0660*/  VIADD R5, R17.reuse, 0x3 ;  /* 0x0000000311057836 */ /* 0x040fe20000000000 */
[C---:B------:R-:W-:Y:S02]  /*0670*/  IADD3 R19, PT, PT, R17.reuse, 0x1, RZ ;  /* 0x0000000111137810 */ /* 0x040fe40007ffe0ff */
[C---:B------:R-:W-:Y:S02]  /*0680*/  IADD3 R21, PT, PT, R17.reuse, 0x2, RZ ;  /* 0x0000000211157810 */ /* 0x040fe40007ffe0ff */
[----:B0-----:R-:W-:-:S02]  /*0690*/  ISETP.GE.AND P0, PT, R17, UR6, PT ;  /* 0x0000000611007c0c */ /* 0x001fc4000bf06270 */
[----:B------:R-:W-:Y:S02]  /*06a0*/  ISETP.GE.AND P1, PT, R19, UR6, PT ;  /* 0x0000000613007c0c */ /* 0x000fe4000bf26270 */
[----:B------:R-:W-:Y:S02]  /*06b0*/  ISETP.LT.OR P0, PT, R17, RZ, P0 ;  /* 0x000000ff1100720c */ /* 0x000fe40000701670 */
[----:B------:R-:W-:Y:S02]  /*06c0*/  ISETP.GE.AND P2, PT, R21, UR6, PT ;  /* 0x0000000615007c0c */ /* 0x000fe4000bf46270 */
[----:B------:R-:W-:Y:S01]  /*06d0*/  ISETP.LT.OR P1, PT, R19, RZ, P1 ;  /* 0x000000ff1300720c */ /* 0x000fe20000f21670 */
[----:B-1----:R-:W-:Y:S01]  /*06e0*/  IMAD.WIDE.U32 R8, R3, 0x4, R8 ;  /* 0x0000000403087825 */ /* 0x002fe200078e0008 */
[----:B------:R-:W-:Y:S02]  /*06f0*/  ISETP.LT.OR P2, PT, R21, RZ, P2 ;  /* 0x000000ff1500720c */ /* 0x000fe40001741670 */
[----:B------:R-:W-:-:S04]  /*0700*/  ISETP.GE.AND P3, PT, R5, UR6, PT ;  /* 0x0000000605007c0c */ /* 0x000fc8000bf66270 */
[----:B------:R-:W-:Y:S01]  /*0710*/  ISETP.LT.OR P3, PT, R5, RZ, P3 ;  /* 0x000000ff0500720c */ /* 0x000fe20001f61670 */
[----:B------:R-:W0:Y:S01]  /*0720*/  @!P0 LDC.64 R14, c[0x0][0x380] ;  /* 0x0000e000ff0e8b82 */ /* 0x000e220000000a00 */
[----:B------:R-:W2:Y:S07]  /*0730*/  @!P0 LDG.E R16, desc[UR8][R8.64] ;  /* 0x0000000808108981 */ /* 0x000eae000c1e1900 */
[----:B------:R-:W1:Y:S04]  /*0740*/  @!P1 LDC.64 R12, c[0x0][0x380] ;  /* 0x0000e000ff0c9b82 */ /* 0x000e680000000a00 */
[----:B------:R-:W3:Y:S04]  /*0750*/  @!P3 LDG.E R18, desc[UR8][R8.64+0xc] ;  /* 0x00000c080812b981 */ /* 0x000ee8000c1e1900 */
[----:B------:R-:W4:Y:S08]  /*0760*/  @!P2 LDC.64 R10, c[0x0][0x380] ;  /* 0x0000e000ff0aab82 */ /* 0x000f300000000a00 */
[----:B------:R-:W5:Y:S01]  /*0770*/  @!P3 LDC.64 R6, c[0x0][0x380] ;  /* 0x0000e000ff06bb82 */ /* 0x000f620000000a00 */
[----:B0-----:R-:W-:-:S02]  /*0780*/  @!P0 IMAD.WIDE.U32 R14, R17, 0x4, R14 ;  /* 0x00000004110e8825 */ /* 0x001fc400078e000e */
[----:B------:R-:W3:Y:S04]  /*0790*/  @!P1 LDG.E R17, desc[UR8][R8.64+0x4] ;  /* 0x0000040808119981 */ /* 0x000ee8000c1e1900 */
[----:B------:R-:W2:Y:S01]  /*07a0*/  @!P0 LDG.E R15, desc[UR8][R14.64] ;  /* 0x000000080e0f8981 */ /* 0x000ea2000c1e1900 */
[----:B-1----:R-:W-:-:S06]  /*07b0*/  @!P1 IMAD.WIDE.U32 R12, R19, 0x4, R12 ;  /* 0x00000004130c9825 */ /* 0x002fcc00078e000c */
[----:B------:R-:W3:Y:S01]  /*07c0*/  @!P1 LDG.E R13, desc[UR8][R12.64] ;  /* 0x000000080c0d9981 */ /* 0x000ee2000c1e1900 */
[----:B----4-:R-:W-:-:S06]  /*07d0*/  @!P2 IMAD.WIDE.U32 R10, R21, 0x4, R10 ;  /* 0x00000004150aa825 */ /* 0x010fcc00078e000a */
[----:B------:R-:W4:Y:S01]  /*07e0*/  @!P2 LDG.E R11, desc[UR8][R10.64] ;  /* 0x000000080a0ba981 */ /* 0x000f22000c1e1900 */
[----:B-----5:R-:W-:-:S03]  /*07f0*/  @!P3 IMAD.WIDE.U32 R6, R5, 0x4, R6 ;  /* 0x000000040506b825 */ /* 0x020fc600078e0006 */
[----:B------:R-:W4:Y:S04]  /*0800*/  @!P2 LDG.E R5, desc[UR8][R8.64+0x8] ;  /* 0x000008080805a981 */ /* 0x000f28000c1e1900 */
[----:B------:R-:W5:Y:S01]  /*0810*/  @!P3 LDG.E R7, desc[UR8][R6.64] ;  /* 0x000000080607b981 */ /* 0x000f62000c1e1900 */
[----:B------:R-:W-:Y:S01]  /*0820*/  IADD3 R3, PT, PT, R3, 0x4, RZ ;  /* 0x0000000403037810 */ /* 0x000fe20007ffe0ff */
[----:B--2---:R-:W-:-:S04]  /*0830*/  @!P0 FFMA R0, R15, R16, R0 ;  /* 0x000000100f008223 */ /* 0x004fc80000000000 */
[----:B---3--:R-:W-:-:S04]  /*0840*/  @!P1 FFMA R0, R13, R17, R0 ;  /* 0x000000110d009223 */ /* 0x008fc80000000000 */
[----:B----4-:R-:W-:-:S04]  /*0850*/  @!P2 FFMA R0, R11, R5, R0 ;  /* 0x000000050b00a223 */ /* 0x010fc80000000000 */
[----:B-----5:R-:W-:-:S07]  /*0860*/  @!P3 FFMA R0, R7, R18, R0 ;  /* 0x000000120700b223 */ /* 0x020fce0000000000 */
.L_x_3:
[----:B------:R-:W-:Y:S05]  /*0870*/  BRA.U !UP1, `(.L_x_0) ;  /* 0x00000001099c7547 */ /* 0x000fea000b800000 */
[----:B------:R-:W-:Y:S02]  /*0880*/  UISETP.NE.AND UP0, UPT, UR5, 0x1, UPT ;  /* 0x000000010500788c */ /* 0x000fe4000bf05270 */
[----:B------:R-:W-:-:S04]  /*0890*/  ULOP3.LUT UR4, UR4, 0x1, URZ, 0xc0, !UPT ;  /* 0x0000000104047892 */ /* 0x000fc8000f8ec0ff */
[----:B------:R-:W-:-:S03]  /*08a0*/  UISETP.NE.U32.AND UP1, UPT, UR4, 0x1, UPT ;  /* 0x000000010400788c */ /* 0x000fc6000bf25070 */
[----:B------:R-:W-:Y:S08]  /*08b0*/  BRA.U !UP0, `(.L_x_4) ;  /* 0x0000000108507547 */ /* 0x000ff0000b800000 */
[----:B------:R-:W0:Y:S01]  /*08c0*/  LDCU UR4, c[0x0][0x39c] ;  /* 0x00007380ff0477ac */ /* 0x000e220008000800 */
[----:B------:R-:W-:Y:S01]  /*08d0*/  IADD3 R5, PT, PT, R4, R3, RZ ;  /* 0x0000000304057210 */ /* 0x000fe20007ffe0ff */
[----:B------:R-:W1:Y:S04]  /*08e0*/  LDC.64 R6, c[0x0][0x388] ;  /* 0x0000e200ff067b82 */ /* 0x000e680000000a00 */
[C---:B------:R-:W-:Y:S01]  /*08f0*/  VIADD R15, R5.reuse, 0x1 ;  /* 0x00000001050f7836 */ /* 0x040fe20000000000 */
[----:B0-----:R-:W-:-:S04]  /*0900*/  ISETP.GE.AND P0, PT, R5, UR4, PT ;  /* 0x0000000405007c0c */ /* 0x001fc8000bf06270 */
[----:B------:R-:W-:Y:S02]  /*0910*/  ISETP.GE.AND P1, PT, R15, UR4, PT ;  /* 0x000000040f007c0c */ /* 0x000fe4000bf26270 */
[----:B------:R-:W-:Y:S02]  /*0920*/  ISETP.LT.OR P0, PT, R5, RZ, P0 ;  /* 0x000000ff0500720c */ /* 0x000fe40000701670 */
[----:B------:R-:W-:Y:S01]  /*0930*/  ISETP.LT.OR P1, PT, R15, RZ, P1 ;  /* 0x000000ff0f00720c */ /* 0x000fe20000f21670 */
[----:B-1----:R-:W-:-:S10]  /*0940*/  IMAD.WIDE.U32 R10, R3, 0x4, R6 ;  /* 0x00000004030a7825 */ /* 0x002fd400078e0006 */
[----:B------:R-:W0:Y:S08]  /*0950*/  @!P0 LDC.64 R8, c[0x0][0x380] ;  /* 0x0000e000ff088b82 */ /* 0x000e300000000a00 */
[----:B------:R-:W1:Y:S01]  /*0960*/  @!P1 LDC.64 R12, c[0x0][0x380] ;  /* 0x0000e000ff0c9b82 */ /* 0x000e620000000a00 */
[----:B0-----:R-:W-:Y:S02]  /*0970*/  @!P0 IMAD.WIDE.U32 R6, R5, 0x4, R8 ;  /* 0x0000000405068825 */ /* 0x001fe400078e0008 */
[----:B------:R-:W2:Y:S04]  /*0980*/  @!P0 LDG.E R5, desc[UR8][R10.64] ;  /* 0x000000080a058981 */ /* 0x000ea8000c1e1900 */
[----:B------:R-:W2:Y:S01]  /*0990*/  @!P0 LDG.E R7, desc[UR8][R6.64] ;  /* 0x0000000806078981 */ /* 0x000ea2000c1e1900 */
[----:B-1----:R-:W-:-:S03]  /*09a0*/  @!P1 IMAD.WIDE.U32 R8, R15, 0x4, R12 ;  /* 0x000000040f089825 */ /* 0x002fc600078e000c */
[----:B------:R-:W3:Y:S04]  /*09b0*/  @!P1 LDG.E R12, desc[UR8][R10.64+0x4] ;  /* 0x000004080a0c9981 */ /* 0x000ee8000c1e1900 */
[----:B------:R-:W3:Y:S01]  /*09c0*/  @!P1 LDG.E R9, desc[UR8][R8.64] ;  /* 0x0000000808099981 */ /* 0x000ee2000c1e1900 */
[----:B------:R-:W-:Y:S01]  /*09d0*/  IADD3 R3, PT, PT, R3, 0x2, RZ ;  /* 0x0000000203037810 */ /* 0x000fe20007ffe0ff */
[----:B--2---:R-:W-:-:S04]  /*09e0*/  @!P0 FFMA R0, R7, R5, R0 ;  /* 0x0000000507008223 */ /* 0x004fc80000000000 */
[----:B---3--:R-:W-:-:S07]  /*09f0*/  @!P1 FFMA R0, R9, R12, R0 ;  /* 0x0000000c09009223 */ /* 0x008fce0000000000 */
.L_x_4:
[----:B------:R-:W-:Y:S05]  /*0a00*/  BRA.U UP1, `(.L_x_0) ;  /* 0x0000000101387547 */ /* 0x000fea000b800000 */
[----:B------:R-:W0:Y:S01]  /*0a10*/  LDCU UR4, c[0x0][0x39c] ;  /* 0x00007380ff0477ac */ /* 0x000e220008000800 */
[----:B------:R-:W-:Y:S01]  /*0a20*/  IADD3 R9, PT, PT, R4, R3, RZ ;  /* 0x0000000304097210 */ /* 0x000fe20007ffe0ff */
[----:B------:R-:W-:Y:S03]  /*0a30*/  BSSY.RECONVERGENT B0, `(.L_x_0) ;  /* 0x000000b000007945 */ /* 0x000fe60003800200 */
[----:B0-----:R-:W-:-:S04]  /*0a40*/  ISETP.GE.AND P0, PT, R9, UR4, PT ;  /* 0x0000000409007c0c */ /* 0x001fc8000bf06270 */
[----:B------:R-:W-:-:S13]  /*0a50*/  ISETP.LT.OR P0, PT, R9, RZ, P0 ;  /* 0x000000ff0900720c */ /* 0x000fda0000701670 */
[----:B------:R-:W-:Y:S05]  /*0a60*/  @P0 BRA `(.L_x_5) ;  /* 0x00000000001c0947 */ /* 0x000fea0003800000 */
[----:B------:R-:W0:Y:S08]  /*0a70*/  LDC.64 R4, c[0x0][0x380] ;  /* 0x0000e000ff047b82 */ /* 0x000e300000000a00 */
[----:B------:R-:W1:Y:S01]  /*0a80*/  LDC.64 R6, c[0x0][0x388] ;  /* 0x0000e200ff067b82 */ /* 0x000e620000000a00 */
[----:B0-----:R-:W-:-:S06]  /*0a90*/  IMAD.WIDE.U32 R4, R9, 0x4, R4 ;  /* 0x0000000409047825 */ /* 0x001fcc00078e0004 */
[----:B------:R-:W2:Y:S01]  /*0aa0*/  LDG.E R5, desc[UR8][R4.64] ;  /* 0x0000000804057981 */ /* 0x000ea2000c1e1900 */
[----:B-1----:R-:W-:-:S06]  /*0ab0*/  IMAD.WIDE.U32 R6, R3, 0x4, R6 ;  /* 0x0000000403067825 */ /* 0x002fcc00078e0006 */
[----:B------:R-:W2:Y:S02]  /*0ac0*/  LDG.E R6, desc[UR8][R6.64] ;  /* 0x0000000806067981 */ /* 0x000ea4000c1e1900 */
[----:B--2---:R-:W-:-:S07]  /*0ad0*/  FFMA R0, R5, R6, R0 ;  /* 0x0000000605007223 */ /* 0x004fce0000000000 */
.L_x_5:
[----:B------:R-:W-:Y:S05]  /*0ae0*/  BSYNC.RECONVERGENT B0 ;  /* 0x0000000000007941 */ /* 0x000fea0003800200 */
.L_x_0:
[----:B------:R-:W0:Y:S02]  /*0af0*/  LDC.64 R4, c[0x0][0x390] ;  /* 0x0000e400ff047b82 */ /* 0x000e240000000a00 */
[----:B0-----:R-:W-:-:S05]  /*0b00*/  IMAD.WIDE R2, R2, 0x4, R4 ;  /* 0x0000000402027825 */ /* 0x001fca00078e0204 */
[----:B------:R-:W-:Y:S01]  /*0b10*/  STG.E desc[UR8][R2.64], R0 ;  /* 0x0000000002007986 */ /* 0x000fe2000c101908 */
[----:B------:R-:W-:Y:S05]  /*0b20*/  EXIT ;  /* 0x000000000000794d */ /* 0x000fea0003800000 */
.L_x_6:
[----:B------:R-:W-:-:S00]  /*0b30*/  BRA `(.L_x_6) ;  /* 0xfffffffc00fc7947 */ /* 0x000fc0000383ffff */
[----:B------:R-:W-:-:S00]  /*0b40*/  NOP ;  /* 0x0000000000007918 */ /* 0x000fc00000000000 */
        /* <DEDUP_REMOVED lines=11> */
.L_x_7:


//--------------------- .nv.shared.reserved.0     --------------------------
	.section	.nv.shared.reserved.0,"aw",@nobits
	.weak		__nv_reservedSMEM_offset_0_alias
	.size		__nv_reservedSMEM_offset_0_alias, 0, 64
	.other		__nv_reservedSMEM_offset_0_alias,@"STO_CUDA_RESERVED_SHARED STV_DEFAULT"
__nv_reservedSMEM_offset_0_alias:
	.zero		0
	.zero		64


//--------------------- .nv.constant0._Z4funcPfS_S_ii --------------------------
	.section	.nv.constant0._Z4funcPfS_S_ii,"a",@progbits
	.sectionflags	@""
	.align	4
.nv.constant0._Z4funcPfS_S_ii:
	.zero		928


//--------------------- SYMBOLS --------------------------

	.type		.nv.reservedSmem.offset0,@object
	.size		.nv.reservedSmem.offset0,0x4
